	.headerflags	@"EF_CUDA_TEXMODE_UNIFIED EF_CUDA_64BIT_ADDRESS EF_CUDA_ACCELERATORS EF_CUDA_SM90 EF_CUDA_VIRTUAL_SM(EF_CUDA_SM90)"
	.elftype	@"ET_EXEC"


//--------------------- .nv.info                  --------------------------
	.section	.nv.info,"",@"SHT_CUDA_INFO"
	.align	4


	//----- nvinfo : EIATTR_REGCOUNT
	.align		4
        /*0000*/ 	.byte	0x04, 0x2f
        /*0002*/ 	.short	(.L_3 - .L_2)
	.align		4
.L_2:
        /*0004*/ 	.word	index@(triton_poi_fused__native_batch_norm_legit_no_training_add_leaky_relu_25)
        /*0008*/ 	.word	0x0000002a


	//----- nvinfo : EIATTR_MIN_STACK_SIZE
	.align		4
.L_3:
        /*000c*/ 	.byte	0x04, 0x12
        /*000e*/ 	.short	(.L_5 - .L_4)
	.align		4
.L_4:
        /*0010*/ 	.word	index@(triton_poi_fused__native_batch_norm_legit_no_training_add_leaky_relu_25)
        /*0014*/ 	.word	0x00000000


	//----- nvinfo : EIATTR_FRAME_SIZE
	.align		4
.L_5:
        /*0018*/ 	.byte	0x04, 0x11
        /*001a*/ 	.short	(.L_7 - .L_6)
	.align		4
.L_6:
        /*001c*/ 	.word	index@(triton_poi_fused__native_batch_norm_legit_no_training_add_leaky_relu_25)
        /*0020*/ 	.word	0x00000000


	//----- nvinfo : EIATTR_MIN_STACK_SIZE
	.align		4
.L_7:
        /*0024*/ 	.byte	0x04, 0x12
        /*0026*/ 	.short	(.L_9 - .L_8)
	.align		4
.L_8:
        /*0028*/ 	.word	index@(triton_poi_fused__native_batch_norm_legit_no_training_add_leaky_relu_25)
        /*002c*/ 	.word	0x00000000
.L_9:


//--------------------- .nv.info.triton_poi_fused__native_batch_norm_legit_no_training_add_leaky_relu_25 --------------------------
	.section	.nv.info.triton_poi_fused__native_batch_norm_legit_no_training_add_leaky_relu_25,"",@"SHT_CUDA_INFO"
	.sectionflags	@""
	.align	4


	//----- nvinfo : EIATTR_CUDA_API_VERSION
	.align		4
        /*0000*/ 	.byte	0x04, 0x37
        /*0002*/ 	.short	(.L_11 - .L_10)
.L_10:
        /*0004*/ 	.word	0x0000007c


	//----- nvinfo : EIATTR_KPARAM_INFO
	.align		4
.L_11:
        /*0008*/ 	.byte	0x04, 0x17
        /*000a*/ 	.short	(.L_13 - .L_12)
.L_12:
        /*000c*/ 	.word	0x00000000
        /*0010*/ 	.short	0x0008
        /*0012*/ 	.short	0x003c
        /*0014*/ 	.byte	0x00, 0xf0, 0x11, 0x00


	//----- nvinfo : EIATTR_KPARAM_INFO
	.align		4
.L_13:
        /*0018*/ 	.byte	0x04, 0x17
        /*001a*/ 	.short	(.L_15 - .L_14)
.L_14:
        /*001c*/ 	.word	0x00000000
        /*0020*/ 	.short	0x0007
        /*0022*/ 	.short	0x0038
        /*0024*/ 	.byte	0x00, 0xf0, 0x11, 0x00


	//----- nvinfo : EIATTR_KPARAM_INFO
	.align		4
.L_15:
        /*0028*/ 	.byte	0x04, 0x17
        /*002a*/ 	.short	(.L_17 - .L_16)
.L_16:
        /*002c*/ 	.word	0x00000000
        /*0030*/ 	.short	0x0006
        /*0032*/ 	.short	0x0030
        /*0034*/ 	.byte	0x00, 0xf4, 0x21, 0x00


	//----- nvinfo : EIATTR_KPARAM_INFO
	.align		4
.L_17:
        /*0038*/ 	.byte	0x04, 0x17
        /*003a*/ 	.short	(.L_19 - .L_18)
.L_18:
        /*003c*/ 	.word	0x00000000
        /*0040*/ 	.short	0x0005
        /*0042*/ 	.short	0x0028
        /*0044*/ 	.byte	0x00, 0xf4, 0x21, 0x00


	//----- nvinfo : EIATTR_KPARAM_INFO
	.align		4
.L_19:
        /*0048*/ 	.byte	0x04, 0x17
        /*004a*/ 	.short	(.L_21 - .L_20)
.L_20:
        /*004c*/ 	.word	0x00000000
        /*0050*/ 	.short	0x0004
        /*0052*/ 	.short	0x0020
        /*0054*/ 	.byte	0x00, 0xf4, 0x21, 0x00


	//----- nvinfo : EIATTR_KPARAM_INFO
	.align		4
.L_21:
        /*0058*/ 	.byte	0x04, 0x17
        /*005a*/ 	.short	(.L_23 - .L_22)
.L_22:
        /*005c*/ 	.word	0x00000000
        /*0060*/ 	.short	0x0003
        /*0062*/ 	.short	0x0018
        /*0064*/ 	.byte	0x00, 0xf4, 0x21, 0x00


	//----- nvinfo : EIATTR_KPARAM_INFO
	.align		4
.L_23:
        /*0068*/ 	.byte	0x04, 0x17
        /*006a*/ 	.short	(.L_25 - .L_24)
.L_24:
        /*006c*/ 	.word	0x00000000
        /*0070*/ 	.short	0x0002
        /*0072*/ 	.short	0x0010
        /*0074*/ 	.byte	0x00, 0xf4, 0x21, 0x00


	//----- nvinfo : EIATTR_KPARAM_INFO
	.align		4
.L_25:
        /*0078*/ 	.byte	0x04, 0x17
        /*007a*/ 	.short	(.L_27 - .L_26)
.L_26:
        /*007c*/ 	.word	0x00000000
        /*0080*/ 	.short	0x0001
        /*0082*/ 	.short	0x0008
        /*0084*/ 	.byte	0x00, 0xf4, 0x21, 0x00


	//----- nvinfo : EIATTR_KPARAM_INFO
	.align		4
.L_27:
        /*0088*/ 	.byte	0x04, 0x17
        /*008a*/ 	.short	(.L_29 - .L_28)
.L_28:
        /*008c*/ 	.word	0x00000000
        /*0090*/ 	.short	0x0000
        /*0092*/ 	.short	0x0000
        /*0094*/ 	.byte	0x00, 0xf4, 0x21, 0x00


	//----- nvinfo : EIATTR_SPARSE_MMA_MASK
	.align		4
.L_29:
        /*0098*/ 	.byte	0x03, 0x50
        /*009a*/ 	.short	0x0000


	//----- nvinfo : EIATTR_MAXREG_COUNT
	.align		4
        /*009c*/ 	.byte	0x03, 0x1b
        /*009e*/ 	.short	0x00ff


	//----- nvinfo : EIATTR_EXIT_INSTR_OFFSETS
	.align		4
        /*00a0*/ 	.byte	0x04, 0x1c
        /*00a2*/ 	.short	(.L_31 - .L_30)


	//   ....[0]....
.L_30:
        /*00a4*/ 	.word	0x000012f0


	//   ....[1]....
        /*00a8*/ 	.word	0x00001340


	//----- nvinfo : EIATTR_REQNTID
	.align		4
.L_31:
        /*00ac*/ 	.byte	0x04, 0x10
        /*00ae*/ 	.short	(.L_33 - .L_32)
.L_32:
        /*00b0*/ 	.word	0x00000100
        /*00b4*/ 	.word	0x00000001
        /*00b8*/ 	.word	0x00000001


	//----- nvinfo : EIATTR_CBANK_PARAM_SIZE
	.align		4
.L_33:
        /*00bc*/ 	.byte	0x03, 0x19
        /*00be*/ 	.short	0x0040


	//----- nvinfo : EIATTR_PARAM_CBANK
	.align		4
        /*00c0*/ 	.byte	0x04, 0x0a
        /*00c2*/ 	.short	(.L_35 - .L_34)
	.align		4
.L_34:
        /*00c4*/ 	.word	index@(.nv.constant0.triton_poi_fused__native_batch_norm_legit_no_training_add_leaky_relu_25)
        /*00c8*/ 	.short	0x0210
        /*00ca*/ 	.short	0x0040


	//----- nvinfo : EIATTR_SW_WAR
	.align		4
.L_35:
        /*00cc*/ 	.byte	0x04, 0x36
        /*00ce*/ 	.short	(.L_37 - .L_36)
.L_36:
        /*00d0*/ 	.word	0x00000008
.L_37:


//--------------------- .nv.callgraph             --------------------------
	.section	.nv.callgraph,"",@"SHT_CUDA_CALLGRAPH"
	.align	4
	.sectionentsize	8
	.align		4
        /*0000*/ 	.word	0x00000000
	.align		4
        /*0004*/ 	.word	0xffffffff
	.align		4
        /*0008*/ 	.word	0x00000000
	.align		4
        /*000c*/ 	.word	0xfffffffe
	.align		4
        /*0010*/ 	.word	0x00000000
	.align		4
        /*0014*/ 	.word	0xfffffffd
	.align		4
        /*0018*/ 	.word	0x00000000
	.align		4
        /*001c*/ 	.word	0xfffffffc


//--------------------- .nv.constant4             --------------------------
	.section	.nv.constant4,"a",@progbits
	.align	8
	.align		8
.nv.constant4:
        /*0000*/ 	.dword	_$_str
	.align		8
        /*0008*/ 	.dword	_$_str_$_2


//--------------------- .text.triton_poi_fused__native_batch_norm_legit_no_training_add_leaky_relu_25 --------------------------
	.section	.text.triton_poi_fused__native_batch_norm_legit_no_training_add_leaky_relu_25,"ax",@progbits
	.sectionflags	@"SHF_BARRIERS=1"
	.align	128
        .global         triton_poi_fused__native_batch_norm_legit_no_training_add_leaky_relu_25
        .type           triton_poi_fused__native_batch_norm_legit_no_training_add_leaky_relu_25,@function
        .size           triton_poi_fused__native_batch_norm_legit_no_training_add_leaky_relu_25,(.L_x_1 - triton_poi_fused__native_batch_norm_legit_no_training_add_leaky_relu_25)
        .other          triton_poi_fused__native_batch_norm_legit_no_training_add_leaky_relu_25,@"STO_CUDA_ENTRY STV_DEFAULT"
triton_poi_fused__native_batch_norm_legit_no_training_add_leaky_relu_25:
.text.triton_poi_fused__native_batch_norm_legit_no_training_add_leaky_relu_25:
[----:B------:R-:W0:Y:S01]  /*0000*/  LDC R1, c[0x0][0x28] ;  /* 0x00000a00ff017b82 */ /* 0x000e220000000800 */
[----:B------:R-:W1:Y:S07]  /*0010*/  S2R R0, SR_CTAID.X ;  /* 0x0000000000007919 */ /* 0x000e6e0000002500 */
[----:B------:R-:W2:Y:S01]  /*0020*/  LDC.64 R8, c[0x0][0x220] ;  /* 0x00008800ff087b82 */ /* 0x000ea20000000a00 */
[----:B------:R-:W-:Y:S02]  /*0030*/  CS2R R4, SRZ ;  /* 0x0000000000047805 */ /* 0x000fe4000001ff00 */
[----:B------:R-:W-:Y:S01]  /*0040*/  CS2R R6, SRZ ;  /* 0x0000000000067805 */ /* 0x000fe2000001ff00 */
[----:B------:R-:W3:Y:S01]  /*0050*/  S2R R11, SR_TID.X ;  /* 0x00000000000b7919 */ /* 0x000ee20000002100 */
[----:B------:R-:W-:Y:S01]  /*0060*/  ULDC.64 UR6, c[0x0][0x208] ;  /* 0x0000820000067ab9 */ /* 0x000fe20000000a00 */
[----:B------:R-:W4:Y:S01]  /*0070*/  S2R R27, SR_CTAID.Y ;  /* 0x00000000001b7919 */ /* 0x000f220000002600 */
[----:B------:R-:W-:Y:S01]  /*0080*/  IMAD.MOV.U32 R25, RZ, RZ, 0x3e800000 ;  /* 0x3e800000ff197424 */ /* 0x000fe200078e00ff */
[----:B------:R-:W5:Y:S08]  /*0090*/  LDC.64 R36, c[0x0][0x210] ;  /* 0x00008400ff247b82 */ /* 0x000f700000000a00 */
[----:B------:R-:W5:Y:S08]  /*00a0*/  LDC.64 R20, c[0x0][0x218] ;  /* 0x00008600ff147b82 */ /* 0x000f700000000a00 */
[----:B------:R-:W5:Y:S01]  /*00b0*/  LDC.64 R38, c[0x0][0x228] ;  /* 0x00008a00ff267b82 */ /* 0x000f620000000a00 */
[----:B-1----:R-:W-:-:S02]  /*00c0*/  SHF.L.U32 R0, R0, 0x6, RZ ;  /* 0x0000000600007819 */ /* 0x002fc400000006ff */
[----:B---3--:R-:W-:-:S04]  /*00d0*/  SHF.L.U32 R2, R11, 0x2, RZ ;  /* 0x000000020b027819 */ /* 0x008fc800000006ff */
[----:B------:R-:W-:-:S04]  /*00e0*/  LOP3.LUT R30, R0, 0x3c, R2, 0xf8, !PT ;  /* 0x0000003c001e7812 */ /* 0x000fc800078ef802 */
[C---:B------:R-:W-:Y:S01]  /*00f0*/  ISETP.GE.AND P3, PT, R30.reuse, 0x200, PT ;  /* 0x000002001e00780c */ /* 0x040fe20003f66270 */
[----:B--2---:R-:W-:-:S12]  /*0100*/  IMAD.WIDE R8, R30, 0x4, R8 ;  /* 0x000000041e087825 */ /* 0x004fd800078e0208 */
[----:B------:R1:W2:Y:S01]  /*0110*/  @!P3 LDG.E.EL.128 R4, desc[UR6][R8.64] ;  /* 0x000000060804b981 */ /* 0x0002a2000c2e1d00 */
[----:B------:R-:W-:Y:S02]  /*0120*/  SHF.R.U32.HI R26, RZ, 0x4, R11 ;  /* 0x00000004ff1a7819 */ /* 0x000fe4000001160b */
[----:B----4-:R-:W-:Y:S02]  /*0130*/  SHF.L.U32 R27, R27, 0x6, RZ ;  /* 0x000000061b1b7819 */ /* 0x010fe400000006ff */
[----:B------:R-:W-:-:S04]  /*0140*/  SGXT.U32 R26, R26, 0x4 ;  /* 0x000000041a1a781a */ /* 0x000fc80000000000 */
[----:B------:R-:W-:Y:S02]  /*0150*/  LOP3.LUT R15, R27, 0x20, R26, 0xfe, !PT ;  /* 0x000000201b0f7812 */ /* 0x000fe400078efe1a */
[----:B-1----:R-:W-:Y:S02]  /*0160*/  CS2R R8, SRZ ;  /* 0x0000000000087805 */ /* 0x002fe4000001ff00 */
[----:B------:R-:W-:Y:S02]  /*0170*/  LOP3.LUT R11, R27, 0x10, R26, 0xfe, !PT ;  /* 0x000000101b0b7812 */ /* 0x000fe400078efe1a */
[----:B------:R-:W-:Y:S02]  /*0180*/  LEA R24, R15, R30, 0x9 ;  /* 0x0000001e0f187211 */ /* 0x000fe400078e48ff */
[----:B------:R-:W-:-:S03]  /*0190*/  ISETP.LT.AND P1, PT, R11, 0x40, !P3 ;  /* 0x000000400b00780c */ /* 0x000fc60005f21270 */
[----:B-----5:R-:W-:-:S04]  /*01a0*/  IMAD.WIDE R22, R24, 0x4, R36 ;  /* 0x0000000418167825 */ /* 0x020fc800078e0224 */
[----:B0-----:R-:W-:-:S04]  /*01b0*/  IMAD.WIDE R20, R30, 0x4, R20 ;  /* 0x000000041e147825 */ /* 0x001fc800078e0214 */
[----:B--2---:R-:W-:Y:S01]  /*01c0*/  FADD R31, R5, 9.9999997473787516356e-06 ;  /* 0x3727c5ac051f7421 */ /* 0x004fe20000000000 */
[----:B------:R-:W-:Y:S01]  /*01d0*/  FADD R3, R4, 9.9999997473787516356e-06 ;  /* 0x3727c5ac04037421 */ /* 0x000fe20000000000 */
[----:B------:R-:W-:Y:S01]  /*01e0*/  FADD R33, R6, 9.9999997473787516356e-06 ;  /* 0x3727c5ac06217421 */ /* 0x000fe20000000000 */
[----:B------:R-:W-:Y:S01]  /*01f0*/  FADD R35, R7, 9.9999997473787516356e-06 ;  /* 0x3727c5ac07237421 */ /* 0x000fe20000000000 */
[----:B------:R-:W-:Y:S01]  /*0200*/  CS2R R4, SRZ ;  /* 0x0000000000047805 */ /* 0x000fe2000001ff00 */
[----:B------:R0:W1:Y:S01]  /*0210*/  MUFU.SQRT R10, R3 ;  /* 0x00000003000a7308 */ /* 0x0000620000002000 */
[----:B------:R-:W-:-:S07]  /*0220*/  CS2R R6, SRZ ;  /* 0x0000000000067805 */ /* 0x000fce000001ff00 */
[----:B------:R-:W2:Y:S01]  /*0230*/  MUFU.SQRT R31, R31 ;  /* 0x0000001f001f7308 */ /* 0x000ea20000002000 */
[----:B0-----:R-:W-:-:S04]  /*0240*/  LOP3.LUT R3, R27, R26, RZ, 0xfc, !PT ;  /* 0x0000001a1b037212 */ /* 0x001fc800078efcff */
[----:B------:R-:W-:Y:S02]  /*0250*/  ISETP.LT.AND P2, PT, R3, 0x40, !P3 ;  /* 0x000000400300780c */ /* 0x000fe40005f41270 */
[C---:B-1----:R-:W-:Y:S01]  /*0260*/  FSETP.GT.AND P0, PT, R10.reuse, 8.50705917302346158658e+37, PT ;  /* 0x7e8000000a00780b */ /* 0x042fe20003f04000 */
[----:B------:R-:W0:Y:S01]  /*0270*/  MUFU.SQRT R33, R33 ;  /* 0x0000002100217308 */ /* 0x000e220000002000 */
[----:B------:R-:W-:Y:S02]  /*0280*/  FSETP.GEU.AND P6, PT, R10, 1.175494350822287508e-38, PT ;  /* 0x008000000a00780b */ /* 0x000fe40003fce000 */
[----:B------:R-:W-:Y:S02]  /*0290*/  FSEL R12, R25, 1, P0 ;  /* 0x3f800000190c7808 */ /* 0x000fe40000000000 */
[----:B------:R-:W-:Y:S01]  /*02a0*/  LEA R28, R3, R30, 0x9 ;  /* 0x0000001e031c7211 */ /* 0x000fe200078e48ff */
[----:B------:R-:W-:Y:S01]  /*02b0*/  IMAD R3, R11, 0x200, R30 ;  /* 0x000002000b037824 */ /* 0x000fe200078e021e */
[----:B--2---:R-:W-:-:S02]  /*02c0*/  FSETP.GT.AND P5, PT, R31, 8.50705917302346158658e+37, PT ;  /* 0x7e8000001f00780b */ /* 0x004fc40003fa4000 */
[----:B------:R-:W-:Y:S01]  /*02d0*/  FSETP.GEU.AND P4, PT, R31, 1.175494350822287508e-38, PT ;  /* 0x008000001f00780b */ /* 0x000fe20003f8e000 */
[----:B------:R-:W1:Y:S01]  /*02e0*/  MUFU.SQRT R35, R35 ;  /* 0x0000002300237308 */ /* 0x000e620000002000 */
[----:B------:R-:W-:-:S04]  /*02f0*/  IMAD.WIDE R18, R28, 0x4, R36 ;  /* 0x000000041c127825 */ /* 0x000fc800078e0224 */
[----:B------:R-:W-:Y:S01]  /*0300*/  @P0 FMUL R10, R10, 0.25 ;  /* 0x3e8000000a0a0820 */ /* 0x000fe20000400000 */
[----:B------:R-:W-:Y:S01]  /*0310*/  @!P6 FMUL R12, R12, 16777216 ;  /* 0x4b8000000c0ce820 */ /* 0x000fe20000400000 */
[----:B------:R-:W-:-:S04]  /*0320*/  IMAD.WIDE R16, R3, 0x4, R36 ;  /* 0x0000000403107825 */ /* 0x000fc800078e0224 */
[----:B------:R-:W-:Y:S01]  /*0330*/  @!P6 FMUL R10, R10, 16777216 ;  /* 0x4b8000000a0ae820 */ /* 0x000fe20000400000 */
[----:B------:R-:W-:Y:S01]  /*0340*/  @P5 FMUL R31, R31, 0.25 ;  /* 0x3e8000001f1f5820 */ /* 0x000fe20000400000 */
[----:B0-----:R-:W-:Y:S02]  /*0350*/  FSETP.GT.AND P6, PT, R33, 8.50705917302346158658e+37, PT ;  /* 0x7e8000002100780b */ /* 0x001fe40003fc4000 */
[----:B------:R0:W2:Y:S01]  /*0360*/  MUFU.RCP R29, R10 ;  /* 0x0000000a001d7308 */ /* 0x0000a20000001000 */
[----:B------:R-:W-:Y:S01]  /*0370*/  FSEL R32, R25, 1, P5 ;  /* 0x3f80000019207808 */ /* 0x000fe20002800000 */
[----:B------:R-:W-:Y:S01]  /*0380*/  @!P4 FMUL R31, R31, 16777216 ;  /* 0x4b8000001f1fc820 */ /* 0x000fe20000400000 */
[----:B------:R-:W3:Y:S05]  /*0390*/  @P2 LDG.E.EL.128 R4, desc[UR6][R18.64] ;  /* 0x0000000612042981 */ /* 0x000eea000c2e1d00 */
[----:B------:R-:W4:Y:S01]  /*03a0*/  MUFU.RCP R31, R31 ;  /* 0x0000001f001f7308 */ /* 0x000f220000001000 */
[----:B------:R-:W-:Y:S01]  /*03b0*/  @!P4 FMUL R32, R32, 16777216 ;  /* 0x4b8000002020c820 */ /* 0x000fe20000400000 */
[----:B-1----:R-:W-:-:S02]  /*03c0*/  FSETP.GT.AND P5, PT, R35, 8.50705917302346158658e+37, PT ;  /* 0x7e8000002300780b */ /* 0x002fc40003fa4000 */
[----:B0-----:R-:W-:Y:S02]  /*03d0*/  CS2R R10, SRZ ;  /* 0x00000000000a7805 */ /* 0x001fe4000001ff00 */
[C---:B------:R-:W-:Y:S01]  /*03e0*/  FSETP.GEU.AND P4, PT, R33.reuse, 1.175494350822287508e-38, PT ;  /* 0x008000002100780b */ /* 0x040fe20003f8e000 */
[----:B------:R-:W-:Y:S01]  /*03f0*/  @P6 FMUL R33, R33, 0.25 ;  /* 0x3e80000021216820 */ /* 0x000fe20000400000 */
[----:B------:R-:W-:Y:S01]  /*0400*/  ISETP.LT.AND P0, PT, R15, 0x40, !P3 ;  /* 0x000000400f00780c */ /* 0x000fe20005f01270 */
[----:B--2---:R-:W-:Y:S01]  /*0410*/  FMUL R29, R29, R12 ;  /* 0x0000000c1d1d7220 */ /* 0x004fe20000400000 */
[----:B----4-:R-:W-:Y:S01]  /*0420*/  FMUL R31, R31, R32 ;  /* 0x000000201f1f7220 */ /* 0x010fe20000400000 */
[----:B------:R-:W-:Y:S01]  /*0430*/  FSEL R32, R25, 1, P6 ;  /* 0x3f80000019207808 */ /* 0x000fe20003000000 */
[----:B------:R-:W2:Y:S01]  /*0440*/  @P1 LDG.E.EL.128 R8, desc[UR6][R16.64] ;  /* 0x0000000610081981 */ /* 0x000ea2000c2e1d00 */
[C---:B------:R-:W-:Y:S02]  /*0450*/  FSETP.GEU.AND P6, PT, R35.reuse, 1.175494350822287508e-38, PT ;  /* 0x008000002300780b */ /* 0x040fe40003fce000 */
[----:B------:R-:W-:Y:S01]  /*0460*/  @P5 FMUL R35, R35, 0.25 ;  /* 0x3e80000023235820 */ /* 0x000fe20000400000 */
[----:B------:R-:W-:-:S02]  /*0470*/  CS2R R12, SRZ ;  /* 0x00000000000c7805 */ /* 0x000fc4000001ff00 */
[----:B------:R-:W-:Y:S01]  /*0480*/  CS2R R14, SRZ ;  /* 0x00000000000e7805 */ /* 0x000fe2000001ff00 */
[----:B------:R-:W-:-:S05]  /*0490*/  @!P4 FMUL R33, R33, 16777216 ;  /* 0x4b8000002121c820 */ /* 0x000fca0000400000 */
[----:B------:R0:W4:Y:S02]  /*04a0*/  @P0 LDG.E.EL.128 R12, desc[UR6][R22.64] ;  /* 0x00000006160c0981 */ /* 0x000124000c2e1d00 */
[----:B------:R-:W-:-:S04]  /*04b0*/  @!P6 FMUL R35, R35, 16777216 ;  /* 0x4b8000002323e820 */ /* 0x000fc80000400000 */
[----:B------:R-:W1:Y:S01]  /*04c0*/  MUFU.RCP R34, R35 ;  /* 0x0000002300227308 */ /* 0x000e620000001000 */
[----:B0-----:R-:W-:Y:S02]  /*04d0*/  FSEL R23, R25, 1, P5 ;  /* 0x3f80000019177808 */ /* 0x001fe40002800000 */
[----:B------:R-:W-:Y:S01]  /*04e0*/  LOP3.LUT R25, R27, 0x30, R26, 0xfe, !PT ;  /* 0x000000301b197812 */ /* 0x000fe200078efe1a */
[----:B------:R-:W-:Y:S01]  /*04f0*/  @!P4 FMUL R32, R32, 16777216 ;  /* 0x4b8000002020c820 */ /* 0x000fe20000400000 */
[----:B------:R-:W-:Y:S02]  /*0500*/  CS2R R16, SRZ ;  /* 0x0000000000107805 */ /* 0x000fe4000001ff00 */
[----:B------:R-:W-:Y:S02]  /*0510*/  CS2R R18, SRZ ;  /* 0x0000000000127805 */ /* 0x000fe4000001ff00 */
[----:B------:R-:W-:Y:S01]  /*0520*/  ISETP.LT.AND P4, PT, R25, 0x40, !P3 ;  /* 0x000000401900780c */ /* 0x000fe20005f81270 */
[----:B------:R-:W-:Y:S01]  /*0530*/  @!P6 FMUL R23, R23, 16777216 ;  /* 0x4b8000001717e820 */ /* 0x000fe20000400000 */
[----:B------:R-:W-:-:S02]  /*0540*/  LEA R25, R25, R30, 0x9 ;  /* 0x0000001e19197211 */ /* 0x000fc400078e48ff */
[----:B------:R0:W3:Y:S01]  /*0550*/  @!P3 LDG.E.EL.128 R16, desc[UR6][R20.64] ;  /* 0x000000061410b981 */ /* 0x0000e2000c2e1d00 */
[----:B-1----:R-:W-:Y:S01]  /*0560*/  FMUL R34, R34, R23 ;  /* 0x0000001722227220 */ /* 0x002fe20000400000 */
[----:B------:R-:W-:Y:S01]  /*0570*/  CS2R R22, SRZ ;  /* 0x0000000000167805 */ /* 0x000fe2000001ff00 */
[----:B------:R-:W-:Y:S01]  /*0580*/  IMAD.WIDE R36, R25, 0x4, R36 ;  /* 0x0000000419247825 */ /* 0x000fe200078e0224 */
[----:B0-----:R-:W-:-:S06]  /*0590*/  CS2R R20, SRZ ;  /* 0x0000000000147805 */ /* 0x001fcc000001ff00 */
[----:B------:R0:W5:Y:S01]  /*05a0*/  @P4 LDG.E.EL.128 R20, desc[UR6][R36.64] ;  /* 0x0000000624144981 */ /* 0x000162000c2e1d00 */
[----:B------:R-:W1:Y:S01]  /*05b0*/  MUFU.RCP R33, R33 ;  /* 0x0000002100217308 */ /* 0x000e620000001000 */
[----:B------:R-:W-:-:S04]  /*05c0*/  IMAD.WIDE R38, R30, 0x4, R38 ;  /* 0x000000041e267825 */ /* 0x000fc800078e0226 */
[----:B-1----:R-:W-:Y:S01]  /*05d0*/  FMUL R32, R33, R32 ;  /* 0x0000002021207220 */ /* 0x002fe20000400000 */
[C---:B---3--:R-:W-:Y:S01]  /*05e0*/  FADD R7, -R19.reuse, R7 ;  /* 0x0000000713077221 */ /* 0x048fe20000000100 */
[C---:B------:R-:W-:Y:S01]  /*05f0*/  FADD R33, -R16.reuse, R4 ;  /* 0x0000000410217221 */ /* 0x040fe20000000100 */
[C---:B--2---:R-:W-:Y:S01]  /*0600*/  FADD R8, -R16.reuse, R8 ;  /* 0x0000000810087221 */ /* 0x044fe20000000100 */
[----:B----4-:R-:W-:Y:S01]  /*0610*/  FADD R12, -R16, R12 ;  /* 0x0000000c100c7221 */ /* 0x010fe20000000100 */
[C---:B------:R-:W-:Y:S01]  /*0620*/  FADD R15, -R19.reuse, R15 ;  /* 0x0000000f130f7221 */ /* 0x040fe20000000100 */
[C---:B------:R-:W-:Y:S01]  /*0630*/  FADD R11, -R19.reuse, R11 ;  /* 0x0000000b130b7221 */ /* 0x040fe20000000100 */
[----:B0-----:R-:W-:Y:S01]  /*0640*/  FADD R36, -R18, R6 ;  /* 0x0000000612247221 */ /* 0x001fe20000000100 */
[----:B-----5:R-:W-:Y:S01]  /*0650*/  FADD R20, -R16, R20 ;  /* 0x0000001410147221 */ /* 0x020fe20000000100 */
[----:B------:R-:W-:Y:S01]  /*0660*/  FADD R23, -R19, R23 ;  /* 0x0000001713177221 */ /* 0x000fe20000000100 */
[----:B------:R-:W-:Y:S01]  /*0670*/  FADD R16, -R17, R5 ;  /* 0x0000000511107221 */ /* 0x000fe20000000100 */
[----:B------:R-:W-:Y:S01]  /*0680*/  FMUL R19, R34, R7 ;  /* 0x0000000722137220 */ /* 0x000fe20000400000 */
[----:B------:R-:W-:-:S02]  /*0690*/  CS2R R4, SRZ ;  /* 0x0000000000047805 */ /* 0x000fc4000001ff00 */
[----:B------:R-:W-:-:S06]  /*06a0*/  CS2R R6, SRZ ;  /* 0x0000000000067805 */ /* 0x000fcc000001ff00 */
[----:B------:R0:W2:Y:S02]  /*06b0*/  @!P3 LDG.E.EL.128 R4, desc[UR6][R38.64] ;  /* 0x000000062604b981 */ /* 0x0000a4000c2e1d00 */
[----:B0-----:R-:W0:Y:S01]  /*06c0*/  LDC.64 R38, c[0x0][0x230] ;  /* 0x00008c00ff267b82 */ /* 0x001e220000000a00 */
[C---:B------:R-:W-:Y:S01]  /*06d0*/  FADD R14, -R18.reuse, R14 ;  /* 0x0000000e120e7221 */ /* 0x040fe20000000100 */
[C---:B------:R-:W-:Y:S01]  /*06e0*/  FADD R10, -R18.reuse, R10 ;  /* 0x0000000a120a7221 */ /* 0x040fe20000000100 */
[----:B------:R-:W-:Y:S01]  /*06f0*/  FADD R22, -R18, R22 ;  /* 0x0000001612167221 */ /* 0x000fe20000000100 */
[C---:B------:R-:W-:Y:S01]  /*0700*/  FADD R9, -R17.reuse, R9 ;  /* 0x0000000911097221 */ /* 0x040fe20000000100 */
[----:B------:R-:W-:Y:S01]  /*0710*/  FMUL R18, R34, R15 ;  /* 0x0000000f22127220 */ /* 0x000fe20000400000 */
[C---:B------:R-:W-:Y:S01]  /*0720*/  FMUL R35, R32.reuse, R14 ;  /* 0x0000000e20237220 */ /* 0x040fe20000400000 */
[C---:B------:R-:W-:Y:S01]  /*0730*/  FADD R13, -R17.reuse, R13 ;  /* 0x0000000d110d7221 */ /* 0x040fe20000000100 */
[----:B------:R-:W-:Y:S01]  /*0740*/  FADD R21, -R17, R21 ;  /* 0x0000001511157221 */ /* 0x000fe20000000100 */
[C---:B------:R-:W-:Y:S01]  /*0750*/  FMUL R15, R32.reuse, R10 ;  /* 0x0000000a200f7220 */ /* 0x040fe20000400000 */
[----:B------:R-:W-:Y:S01]  /*0760*/  FMUL R14, R32, R36 ;  /* 0x00000024200e7220 */ /* 0x000fe20000400000 */
[----:B------:R-:W-:Y:S01]  /*0770*/  FMUL R17, R34, R11 ;  /* 0x0000000b22117220 */ /* 0x000fe20000400000 */
[----:B------:R-:W-:Y:S01]  /*0780*/  FMUL R32, R32, R22 ;  /* 0x0000001620207220 */ /* 0x000fe20000400000 */
[----:B------:R-:W-:Y:S01]  /*0790*/  FMUL R34, R34, R23 ;  /* 0x0000001722227220 */ /* 0x000fe20000400000 */
[C---:B------:R-:W-:Y:S01]  /*07a0*/  FMUL R22, R31.reuse, R16 ;  /* 0x000000101f167220 */ /* 0x040fe20000400000 */
[----:B------:R-:W-:Y:S01]  /*07b0*/  FMUL R23, R31, R9 ;  /* 0x000000091f177220 */ /* 0x000fe20000400000 */
[----:B------:R-:W-:Y:S01]  /*07c0*/  FMUL R16, R29, R8 ;  /* 0x000000081d107220 */ /* 0x000fe20000400000 */
[----:B------:R-:W-:-:S02]  /*07d0*/  CS2R R8, SRZ ;  /* 0x0000000000087805 */ /* 0x000fc4000001ff00 */
[----:B------:R-:W-:Y:S01]  /*07e0*/  CS2R R10, SRZ ;  /* 0x00000000000a7805 */ /* 0x000fe2000001ff00 */
[----:B0-----:R-:W-:-:S05]  /*07f0*/  IMAD.WIDE R38, R30, 0x4, R38 ;  /* 0x000000041e267825 */ /* 0x001fca00078e0226 */
[----:B------:R0:W2:Y:S02]  /*0800*/  @!P3 LDG.E.EL.128 R8, desc[UR6][R38.64] ;  /* 0x000000062608b981 */ /* 0x0000a4000c2e1d00 */
[----:B0-----:R-:W0:Y:S01]  /*0810*/  LDC.64 R38, c[0x0][0x238] ;  /* 0x00008e00ff267b82 */ /* 0x001e220000000a00 */
[----:B------:R-:W-:Y:S01]  /*0820*/  FMUL R36, R31, R21 ;  /* 0x000000151f247220 */ /* 0x000fe20000400000 */
[C---:B------:R-:W-:Y:S01]  /*0830*/  FMUL R12, R29.reuse, R12 ;  /* 0x0000000c1d0c7220 */ /* 0x040fe20000400000 */
[C---:B------:R-:W-:Y:S01]  /*0840*/  FMUL R33, R29.reuse, R33 ;  /* 0x000000211d217220 */ /* 0x040fe20000400000 */
[----:B------:R-:W-:Y:S01]  /*0850*/  FMUL R21, R29, R20 ;  /* 0x000000141d157220 */ /* 0x000fe20000400000 */
[----:B------:R-:W-:Y:S02]  /*0860*/  FMUL R13, R31, R13 ;  /* 0x0000000d1f0d7220 */ /* 0x000fe40000400000 */
[-CC-:B--2---:R-:W-:Y:S01]  /*0870*/  FFMA R31, R33, R4.reuse, R8.reuse ;  /* 0x00000004211f7223 */ /* 0x184fe20000000008 */
[-CC-:B------:R-:W-:Y:S01]  /*0880*/  FFMA R16, R16, R4.reuse, R8.reuse ;  /* 0x0000000410107223 */ /* 0x180fe20000000008 */
[-CC-:B------:R-:W-:Y:S01]  /*0890*/  FFMA R20, R12, R4.reuse, R8.reuse ;  /* 0x000000040c147223 */ /* 0x180fe20000000008 */
[----:B------:R-:W-:Y:S01]  /*08a0*/  FFMA R21, R21, R4, R8 ;  /* 0x0000000415157223 */ /* 0x000fe20000000008 */
[-CC-:B------:R-:W-:Y:S01]  /*08b0*/  FFMA R8, R22, R5.reuse, R9.reuse ;  /* 0x0000000516087223 */ /* 0x180fe20000000009 */
[-CC-:B------:R-:W-:Y:S01]  /*08c0*/  FFMA R22, R13, R5.reuse, R9.reuse ;  /* 0x000000050d167223 */ /* 0x180fe20000000009 */
[-CC-:B------:R-:W-:Y:S01]  /*08d0*/  FFMA R33, R14, R6.reuse, R10.reuse ;  /* 0x000000060e217223 */ /* 0x180fe2000000000a */
[----:B------:R-:W-:Y:S01]  /*08e0*/  FFMA R30, R15, R6, R10 ;  /* 0x000000060f1e7223 */ /* 0x000fe2000000000a */
[-CC-:B------:R-:W-:Y:S01]  /*08f0*/  FFMA R23, R23, R5.reuse, R9.reuse ;  /* 0x0000000517177223 */ /* 0x180fe20000000009 */
[----:B------:R-:W-:Y:S01]  /*0900*/  FFMA R29, R36, R5, R9 ;  /* 0x00000005241d7223 */ /* 0x000fe20000000009 */
[----:B------:R-:W-:-:S02]  /*0910*/  CS2R R12, SRZ ;  /* 0x00000000000c7805 */ /* 0x000fc4000001ff00 */
[----:B------:R-:W-:Y:S01]  /*0920*/  CS2R R14, SRZ ;  /* 0x00000000000e7805 */ /* 0x000fe2000001ff00 */
[----:B0-----:R-:W-:-:S04]  /*0930*/  IMAD.WIDE R4, R28, 0x4, R38 ;  /* 0x000000041c047825 */ /* 0x001fc800078e0226 */
[-CC-:B------:R-:W-:Y:S01]  /*0940*/  FFMA R35, R35, R6.reuse, R10.reuse ;  /* 0x0000000623237223 */ /* 0x180fe2000000000a */
[----:B------:R-:W-:Y:S01]  /*0950*/  FFMA R32, R32, R6, R10 ;  /* 0x0000000620207223 */ /* 0x000fe2000000000a */
[-CC-:B------:R-:W-:Y:S01]  /*0960*/  FFMA R28, R19, R7.reuse, R11.reuse ;  /* 0x00000007131c7223 */ /* 0x180fe2000000000b */
[-CC-:B------:R-:W-:Y:S01]  /*0970*/  FFMA R36, R17, R7.reuse, R11.reuse ;  /* 0x0000000711247223 */ /* 0x180fe2000000000b */
[----:B------:R0:W2:Y:S01]  /*0980*/  @P2 LDG.E.EL.128 R12, desc[UR6][R4.64] ;  /* 0x00000006040c2981 */ /* 0x0000a2000c2e1d00 */
[-CC-:B------:R-:W-:Y:S01]  /*0990*/  FFMA R37, R18, R7.reuse, R11.reuse ;  /* 0x0000000712257223 */ /* 0x180fe2000000000b */
[----:B------:R-:W-:Y:S01]  /*09a0*/  FFMA R34, R34, R7, R11 ;  /* 0x0000000722227223 */ /* 0x000fe2000000000b */
[----:B------:R-:W-:Y:S01]  /*09b0*/  CS2R R6, SRZ ;  /* 0x0000000000067805 */ /* 0x000fe2000001ff00 */
[----:B------:R-:W-:Y:S01]  /*09c0*/  IMAD.WIDE R10, R3, 0x4, R38 ;  /* 0x00000004030a7825 */ /* 0x000fe200078e0226 */
[----:B0-----:R-:W-:-:S06]  /*09d0*/  CS2R R4, SRZ ;  /* 0x0000000000047805 */ /* 0x001fcc000001ff00 */
[----:B------:R0:W3:Y:S01]  /*09e0*/  @P1 LDG.E.EL.128 R4, desc[UR6][R10.64] ;  /* 0x000000060a041981 */ /* 0x0000e2000c2e1d00 */
[----:B------:R-:W-:-:S13]  /*09f0*/  FSETP.GT.AND P1, PT, R8, RZ, PT ;  /* 0x000000ff0800720b */ /* 0x000fda0003f24000 */
[----:B------:R-:W-:Y:S01]  /*0a00*/  @!P1 FMUL R8, R8, 0.10000000149011611938 ;  /* 0x3dcccccd08089820 */ /* 0x000fe20000400000 */
[----:B------:R-:W-:Y:S02]  /*0a10*/  FSETP.GT.AND P1, PT, R16, RZ, PT ;  /* 0x000000ff1000720b */ /* 0x000fe40003f24000 */
[----:B0-----:R-:W-:Y:S01]  /*0a20*/  CS2R R10, SRZ ;  /* 0x00000000000a7805 */ /* 0x001fe2000001ff00 */
[----:B------:R-:W-:-:S04]  /*0a30*/  IMAD.WIDE R18, R24, 0x4, R38 ;  /* 0x0000000418127825 */ /* 0x000fc800078e0226 */
[----:B------:R-:W-:-:S06]  /*0a40*/  IMAD.WIDE R38, R25, 0x4, R38 ;  /* 0x0000000419267825 */ /* 0x000fcc00078e0226 */
[----:B------:R-:W-:Y:S01]  /*0a50*/  @!P1 FMUL R16, R16, 0.10000000149011611938 ;  /* 0x3dcccccd10109820 */ /* 0x000fe20000400000 */
[----:B------:R-:W0:Y:S01]  /*0a60*/  S2R R3, SR_TID.X ;  /* 0x0000000000037919 */ /* 0x000e220000002100 */
[----:B--2---:R-:W-:Y:S01]  /*0a70*/  FADD R13, R8, R13 ;  /* 0x0000000d080d7221 */ /* 0x004fe20000000000 */
[----:B------:R-:W-:-:S06]  /*0a80*/  CS2R R8, SRZ ;  /* 0x0000000000087805 */ /* 0x000fcc000001ff00 */
[----:B------:R1:W2:Y:S01]  /*0a90*/  @P0 LDG.E.EL.128 R8, desc[UR6][R18.64] ;  /* 0x0000000612080981 */ /* 0x0002a2000c2e1d00 */
[----:B---3--:R-:W-:Y:S01]  /*0aa0*/  FADD R4, R16, R4 ;  /* 0x0000000410047221 */ /* 0x008fe20000000000 */
[----:B------:R-:W-:Y:S02]  /*0ab0*/  CS2R R16, SRZ ;  /* 0x0000000000107805 */ /* 0x000fe4000001ff00 */
[----:B-1----:R-:W-:-:S06]  /*0ac0*/  CS2R R18, SRZ ;  /* 0x0000000000127805 */ /* 0x002fcc000001ff00 */
[----:B------:R-:W3:Y:S01]  /*0ad0*/  @P4 LDG.E.EL.128 R16, desc[UR6][R38.64] ;  /* 0x0000000626104981 */ /* 0x000ee2000c2e1d00 */
[----:B------:R-:W-:Y:S02]  /*0ae0*/  FSETP.GT.AND P2, PT, R31, RZ, PT ;  /* 0x000000ff1f00720b */ /* 0x000fe40003f44000 */
[----:B------:R-:W-:Y:S01]  /*0af0*/  FSETP.GT.AND P1, PT, R23, RZ, PT ;  /* 0x000000ff1700720b */ /* 0x000fe20003f24000 */
[----:B------:R-:W1:Y:S01]  /*0b00*/  S2UR UR5, SR_CgaCtaId ;  /* 0x00000000000579c3 */ /* 0x000e620000008800 */
[----:B------:R-:W-:Y:S01]  /*0b10*/  FSETP.GT.AND P0, PT, R30, RZ, PT ;  /* 0x000000ff1e00720b */ /* 0x000fe20003f04000 */
[----:B0-----:R-:W-:Y:S01]  /*0b20*/  IMAD.SHL.U32 R25, R3, 0x100, RZ ;  /* 0x0000010003197824 */ /* 0x001fe200078e00ff */
[----:B------:R-:W-:-:S07]  /*0b30*/  SHF.R.U32.HI R24, RZ, 0x4, R3 ;  /* 0x00000004ff187819 */ /* 0x000fce0000011603 */
[----:B------:R-:W-:Y:S01]  /*0b40*/  @!P2 FMUL R31, R31, 0.10000000149011611938 ;  /* 0x3dcccccd1f1fa820 */ /* 0x000fe20000400000 */
[----:B------:R-:W-:Y:S01]  /*0b50*/  FSETP.GT.AND P2, PT, R33, RZ, PT ;  /* 0x000000ff2100720b */ /* 0x000fe20003f44000 */
[----:B------:R-:W-:Y:S01]  /*0b60*/  @!P1 FMUL R23, R23, 0.10000000149011611938 ;  /* 0x3dcccccd17179820 */ /* 0x000fe20000400000 */
[----:B------:R-:W-:Y:S01]  /*0b70*/  FSETP.GT.AND P1, PT, R28, RZ, PT ;  /* 0x000000ff1c00720b */ /* 0x000fe20003f24000 */
[----:B------:R-:W-:Y:S01]  /*0b80*/  @!P0 FMUL R30, R30, 0.10000000149011611938 ;  /* 0x3dcccccd1e1e8820 */ /* 0x000fe20000400000 */
[----:B------:R-:W-:Y:S01]  /*0b90*/  SGXT.U32 R24, R24, 0x4 ;  /* 0x000000041818781a */ /* 0x000fe20000000000 */
[----:B------:R-:W-:Y:S01]  /*0ba0*/  UMOV UR4, 0x400 ;  /* 0x0000040000047882 */ /* 0x000fe20000000000 */
[----:B------:R-:W-:Y:S01]  /*0bb0*/  LOP3.LUT R25, R25, 0xf00, RZ, 0xc0, !PT ;  /* 0x00000f0019197812 */ /* 0x000fe200078ec0ff */
[----:B------:R-:W-:Y:S01]  /*0bc0*/  FADD R6, R30, R6 ;  /* 0x000000061e067221 */ /* 0x000fe20000000000 */
[----:B------:R-:W-:Y:S02]  /*0bd0*/  FSETP.GT.AND P0, PT, R36, RZ, PT ;  /* 0x000000ff2400720b */ /* 0x000fe40003f04000 */
[----:B------:R-:W-:-:S02]  /*0be0*/  FSETP.GT.AND P3, PT, R22, RZ, PT ;  /* 0x000000ff1600720b */ /* 0x000fc40003f64000 */
[----:B------:R-:W-:Y:S01]  /*0bf0*/  LOP3.LUT R30, R25, R24, RZ, 0xfc, !PT ;  /* 0x00000018191e7212 */ /* 0x000fe200078efcff */
[----:B------:R-:W-:Y:S01]  /*0c00*/  @!P2 FMUL R33, R33, 0.10000000149011611938 ;  /* 0x3dcccccd2121a820 */ /* 0x000fe20000400000 */
[----:B-1----:R-:W-:Y:S01]  /*0c10*/  UPRMT UR4, UR5, 0x654, UR4 ;  /* 0x0000065405047896 */ /* 0x002fe20008000004 */
[----:B------:R-:W-:Y:S01]  /*0c20*/  @!P1 FMUL R28, R28, 0.10000000149011611938 ;  /* 0x3dcccccd1c1c9820 */ /* 0x000fe20000400000 */
[----:B------:R-:W-:Y:S02]  /*0c30*/  FSETP.GT.AND P2, PT, R35, RZ, PT ;  /* 0x000000ff2300720b */ /* 0x000fe40003f44000 */
[----:B------:R-:W-:Y:S02]  /*0c40*/  LOP3.LUT R24, R25, 0x40, RZ, 0xfc, !PT ;  /* 0x0000004019187812 */ /* 0x000fe400078efcff */
[----:B------:R-:W-:Y:S01]  /*0c50*/  FSETP.GT.AND P1, PT, R37, RZ, PT ;  /* 0x000000ff2500720b */ /* 0x000fe20003f24000 */
[----:B------:R-:W-:Y:S01]  /*0c60*/  FADD R12, R31, R12 ;  /* 0x0000000c1f0c7221 */ /* 0x000fe20000000000 */
[----:B------:R-:W-:-:S02]  /*0c70*/  LEA.HI R31, R24, UR4, RZ, 0x1e ;  /* 0x00000004181f7c11 */ /* 0x000fc4000f8ff0ff */
[----:B------:R-:W-:Y:S02]  /*0c80*/  FSETP.GT.AND P4, PT, R20, RZ, PT ;  /* 0x000000ff1400720b */ /* 0x000fe40003f84000 */
[----:B------:R-:W-:Y:S01]  /*0c90*/  LEA R24, R30, R31, 0x2 ;  /* 0x0000001f1e187211 */ /* 0x000fe200078e10ff */
[----:B------:R-:W-:Y:S01]  /*0ca0*/  FADD R14, R33, R14 ;  /* 0x0000000e210e7221 */ /* 0x000fe20000000000 */
[----:B------:R-:W-:Y:S01]  /*0cb0*/  LOP3.LUT R31, R25, 0x80, RZ, 0xfc, !PT ;  /* 0x00000080191f7812 */ /* 0x000fe200078efcff */
[----:B------:R-:W-:Y:S01]  /*0cc0*/  @!P0 FMUL R36, R36, 0.10000000149011611938 ;  /* 0x3dcccccd24248820 */ /* 0x000fe20000400000 */
[----:B------:R-:W-:Y:S01]  /*0cd0*/  FADD R5, R23, R5 ;  /* 0x0000000517057221 */ /* 0x000fe20000000000 */
[----:B------:R-:W-:Y:S01]  /*0ce0*/  LOP3.LUT R33, R25, 0xc0, RZ, 0xfc, !PT ;  /* 0x000000c019217812 */ /* 0x000fe200078efcff */
[----:B------:R-:W-:Y:S01]  /*0cf0*/  @!P3 FMUL R22, R22, 0.10000000149011611938 ;  /* 0x3dcccccd1616b820 */ /* 0x000fe20000400000 */
[----:B------:R-:W-:Y:S01]  /*0d00*/  FSETP.GT.AND P0, PT, R21, RZ, PT ;  /* 0x000000ff1500720b */ /* 0x000fe20003f04000 */
[----:B------:R-:W-:Y:S01]  /*0d10*/  @!P2 FMUL R35, R35, 0.10000000149011611938 ;  /* 0x3dcccccd2323a820 */ /* 0x000fe20000400000 */
[----:B------:R-:W-:Y:S01]  /*0d20*/  LEA.HI R23, R25, UR4, RZ, 0x1e ;  /* 0x0000000419177c11 */ /* 0x000fe2000f8ff0ff */
[----:B------:R-:W-:Y:S01]  /*0d30*/  @!P1 FMUL R37, R37, 0.10000000149011611938 ;  /* 0x3dcccccd25259820 */ /* 0x000fe20000400000 */
[----:B------:R-:W-:-:S02]  /*0d40*/  FSETP.GT.AND P3, PT, R29, RZ, PT ;  /* 0x000000ff1d00720b */ /* 0x000fc40003f64000 */
[----:B------:R-:W-:Y:S02]  /*0d50*/  LEA.HI R25, R31, UR4, RZ, 0x1e ;  /* 0x000000041f197c11 */ /* 0x000fe4000f8ff0ff */
[----:B------:R-:W-:Y:S02]  /*0d60*/  FSETP.GT.AND P2, PT, R32, RZ, PT ;  /* 0x000000ff2000720b */ /* 0x000fe40003f44000 */
[----:B------:R-:W-:Y:S02]  /*0d70*/  FSETP.GT.AND P1, PT, R34, RZ, PT ;  /* 0x000000ff2200720b */ /* 0x000fe40003f24000 */
[----:B------:R-:W-:Y:S02]  /*0d80*/  LEA.HI R33, R33, UR4, RZ, 0x1e ;  /* 0x0000000421217c11 */ /* 0x000fe4000f8ff0ff */
[C---:B------:R-:W-:Y:S01]  /*0d90*/  LEA R23, R30.reuse, R23, 0x2 ;  /* 0x000000171e177211 */ /* 0x040fe200078e10ff */
[C---:B------:R-:W-:Y:S01]  /*0da0*/  IMAD R25, R30.reuse, 0x4, R25 ;  /* 0x000000041e197824 */ /* 0x040fe200078e0219 */
[----:B------:R-:W-:Y:S01]  /*0db0*/  LEA R30, R30, R33, 0x2 ;  /* 0x000000211e1e7211 */ /* 0x000fe200078e10ff */
[----:B------:R-:W-:Y:S01]  /*0dc0*/  FADD R15, R28, R15 ;  /* 0x0000000f1c0f7221 */ /* 0x000fe20000000000 */
[----:B------:R-:W-:Y:S01]  /*0dd0*/  @!P4 FMUL R20, R20, 0.10000000149011611938 ;  /* 0x3dcccccd1414c820 */ /* 0x000fe20000400000 */
[----:B------:R-:W-:Y:S01]  /*0de0*/  STS [R23], R12 ;  /* 0x0000000c17007388 */ /* 0x000fe20000000800 */
[----:B------:R-:W-:Y:S01]  /*0df0*/  FADD R7, R36, R7 ;  /* 0x0000000724077221 */ /* 0x000fe20000000000 */
[----:B------:R-:W-:-:S02]  /*0e00*/  @!P0 FMUL R21, R21, 0.10000000149011611938 ;  /* 0x3dcccccd15158820 */ /* 0x000fc40000400000 */
[----:B------:R-:W-:Y:S01]  /*0e10*/  STS [R24+0x100], R13 ;  /* 0x0001000d18007388 */ /* 0x000fe20000000800 */
[----:B------:R-:W-:-:S03]  /*0e20*/  @!P3 FMUL R29, R29, 0.10000000149011611938 ;  /* 0x3dcccccd1d1db820 */ /* 0x000fc60000400000 */
[----:B------:R-:W-:Y:S01]  /*0e30*/  STS [R25+0x200], R14 ;  /* 0x0002000e19007388 */ /* 0x000fe20000000800 */
[----:B------:R-:W-:-:S03]  /*0e40*/  @!P2 FMUL R32, R32, 0.10000000149011611938 ;  /* 0x3dcccccd2020a820 */ /* 0x000fc60000400000 */
[----:B------:R-:W-:Y:S01]  /*0e50*/  STS [R30+0x300], R15 ;  /* 0x0003000f1e007388 */ /* 0x000fe20000000800 */
[----:B------:R-:W-:-:S03]  /*0e60*/  @!P1 FMUL R34, R34, 0.10000000149011611938 ;  /* 0x3dcccccd22229820 */ /* 0x000fc60000400000 */
[----:B------:R-:W-:Y:S04]  /*0e70*/  STS [R23+0x40], R4 ;  /* 0x0000400417007388 */ /* 0x000fe80000000800 */
[----:B------:R0:W-:Y:S04]  /*0e80*/  STS [R24+0x140], R5 ;  /* 0x0001400518007388 */ /* 0x0001e80000000800 */
[----:B------:R1:W-:Y:S04]  /*0e90*/  STS [R25+0x240], R6 ;  /* 0x0002400619007388 */ /* 0x0003e80000000800 */
[----:B------:R4:W-:Y:S01]  /*0ea0*/  STS [R30+0x340], R7 ;  /* 0x000340071e007388 */ /* 0x0009e20000000800 */
[----:B0-----:R-:W-:-:S02]  /*0eb0*/  SHF.L.U32 R5, R3, 0x2, RZ ;  /* 0x0000000203057819 */ /* 0x001fc400000006ff */
[----:B------:R-:W-:-:S04]  /*0ec0*/  LOP3.LUT R3, R3, 0xf0, RZ, 0xc0, !PT ;  /* 0x000000f003037812 */ /* 0x000fc800078ec0ff */
[----:B------:R-:W-:Y:S02]  /*0ed0*/  IADD3 R3, R3, UR4, RZ ;  /* 0x0000000403037c10 */ /* 0x000fe4000fffe0ff */
[----:B------:R-:W-:-:S04]  /*0ee0*/  LOP3.LUT R27, R27, 0x3c, R2, 0xf8, !PT ;  /* 0x0000003c1b1b7812 */ /* 0x000fc800078ef802 */
[----:B------:R-:W-:Y:S01]  /*0ef0*/  ISETP.GE.AND P0, PT, R27, 0x40, PT ;  /* 0x000000401b00780c */ /* 0x000fe20003f06270 */
[----:B--2---:R-:W-:Y:S01]  /*0f00*/  FADD R8, R20, R8 ;  /* 0x0000000814087221 */ /* 0x004fe20000000000 */
[----:B------:R-:W-:Y:S01]  /*0f10*/  FADD R9, R22, R9 ;  /* 0x0000000916097221 */ /* 0x000fe20000000000 */
[----:B------:R-:W-:Y:S01]  /*0f20*/  FADD R10, R35, R10 ;  /* 0x0000000a230a7221 */ /* 0x000fe20000000000 */
[----:B------:R-:W-:Y:S02]  /*0f30*/  FADD R11, R37, R11 ;  /* 0x0000000b250b7221 */ /* 0x000fe40000000000 */
[----:B------:R-:W-:Y:S04]  /*0f40*/  STS [R23+0x80], R8 ;  /* 0x0000800817007388 */ /* 0x000fe80000000800 */
[----:B------:R0:W-:Y:S04]  /*0f50*/  STS [R24+0x180], R9 ;  /* 0x0001800918007388 */ /* 0x0001e80000000800 */
[----:B------:R-:W-:Y:S01]  /*0f60*/  STS [R25+0x280], R10 ;  /* 0x0002800a19007388 */ /* 0x000fe20000000800 */
[----:B---3--:R-:W-:Y:S01]  /*0f70*/  FADD R4, R21, R16 ;  /* 0x0000001015047221 */ /* 0x008fe20000000000 */
[----:B------:R-:W-:Y:S01]  /*0f80*/  FADD R17, R29, R17 ;  /* 0x000000111d117221 */ /* 0x000fe20000000000 */
[----:B------:R-:W-:Y:S01]  /*0f90*/  FADD R32, R32, R18 ;  /* 0x0000001220207221 */ /* 0x000fe20000000000 */
[----:B------:R-:W-:Y:S01]  /*0fa0*/  FADD R19, R34, R19 ;  /* 0x0000001322137221 */ /* 0x000fe20000000000 */
[----:B------:R-:W-:Y:S01]  /*0fb0*/  STS [R30+0x380], R11 ;  /* 0x0003800b1e007388 */ /* 0x000fe20000000800 */
[----:B------:R-:W-:-:S03]  /*0fc0*/  LOP3.LUT R16, R5, 0x3fc, RZ, 0xc0, !PT ;  /* 0x000003fc05107812 */ /* 0x000fc600078ec0ff */
[----:B------:R2:W-:Y:S04]  /*0fd0*/  STS [R23+0xc0], R4 ;  /* 0x0000c00417007388 */ /* 0x0005e80000000800 */
[----:B------:R3:W-:Y:S01]  /*0fe0*/  STS [R24+0x1c0], R17 ;  /* 0x0001c01118007388 */ /* 0x0007e20000000800 */
[----:B------:R-:W-:-:S03]  /*0ff0*/  LOP3.LUT R5, R16, 0x400, RZ, 0xfc, !PT ;  /* 0x0000040010057812 */ /* 0x000fc600078efcff */
[----:B------:R-:W-:Y:S04]  /*1000*/  STS [R25+0x2c0], R32 ;  /* 0x0002c02019007388 */ /* 0x000fe80000000800 */
[----:B------:R5:W-:Y:S01]  /*1010*/  STS [R30+0x3c0], R19 ;  /* 0x0003c0131e007388 */ /* 0x000be20000000800 */
[----:B-1----:R-:W-:Y:S02]  /*1020*/  LOP3.LUT R6, R16, 0x800, RZ, 0xfc, !PT ;  /* 0x0000080010067812 */ /* 0x002fe400078efcff */
[----:B------:R-:W-:Y:S02]  /*1030*/  SHF.R.U32.HI R5, RZ, 0x2, R5 ;  /* 0x00000002ff057819 */ /* 0x000fe40000011605 */
[----:B------:R-:W-:Y:S02]  /*1040*/  SHF.R.U32.HI R6, RZ, 0x2, R6 ;  /* 0x00000002ff067819 */ /* 0x000fe40000011606 */
[----:B------:R-:W-:-:S02]  /*1050*/  LOP3.LUT R5, R5, 0x1f0, RZ, 0xc0, !PT ;  /* 0x000001f005057812 */ /* 0x000fc400078ec0ff */
[----:B------:R-:W-:-:S03]  /*1060*/  LOP3.LUT R6, R6, 0x2f0, RZ, 0xc0, !PT ;  /* 0x000002f006067812 */ /* 0x000fc600078ec0ff */
[----:B----4-:R-:W-:Y:S01]  /*1070*/  VIADD R7, R5, UR4 ;  /* 0x0000000405077c36 */ /* 0x010fe20008000000 */
[----:B0-----:R-:W-:Y:S02]  /*1080*/  IADD3 R9, R6, UR4, RZ ;  /* 0x0000000406097c10 */ /* 0x001fe4000fffe0ff */
[C---:B------:R-:W-:Y:S02]  /*1090*/  LEA R5, R16.reuse, R3, 0x2 ;  /* 0x0000000310057211 */ /* 0x040fe400078e10ff */
[C---:B------:R-:W-:Y:S01]  /*10a0*/  LEA R8, R16.reuse, R7, 0x2 ;  /* 0x0000000710087211 */ /* 0x040fe200078e10ff */
[----:B------:R-:W-:Y:S01]  /*10b0*/  BAR.SYNC.DEFER_BLOCKING 0x0 ;  /* 0x0000000000007b1d */ /* 0x000fe20000010000 */
[----:B------:R-:W-:Y:S01]  /*10c0*/  IMAD R12, R16, 0x4, R9 ;  /* 0x00000004100c7824 */ /* 0x000fe200078e0209 */
[----:B------:R-:W-:-:S06]  /*10d0*/  SHF.R.S32.HI R18, RZ, 0x1f, R27 ;  /* 0x0000001fff127819 */ /* 0x000fcc000001141b */
[----:B------:R-:W0:Y:S01]  /*10e0*/  LDC.64 R2, c[0x0][0x240] ;  /* 0x00009000ff027b82 */ /* 0x000e220000000a00 */
[----:B------:R-:W-:Y:S02]  /*10f0*/  SHF.R.S32.HI R20, RZ, 0x1f, R27 ;  /* 0x0000001fff147819 */ /* 0x000fe4000001141b */
[-C--:B------:R-:W-:Y:S01]  /*1100*/  LEA.HI R18, R18, R27.reuse, RZ, 0x4 ;  /* 0x0000001b12127211 */ /* 0x080fe200078f20ff */
[----:B------:R-:W1:Y:S04]  /*1110*/  LDS.128 R4, [R5] ;  /* 0x0000000005047984 */ /* 0x000e680000000c00 */
[----:B------:R-:W4:Y:S04]  /*1120*/  LDS.128 R8, [R8+0x1000] ;  /* 0x0010000008087984 */ /* 0x000f280000000c00 */
[----:B------:R-:W1:Y:S01]  /*1130*/  LDS.128 R12, [R12+0x2000] ;  /* 0x002000000c0c7984 */ /* 0x000e620000000c00 */
[----:B------:R-:W-:-:S02]  /*1140*/  LEA.HI R20, R20, R27, RZ, 0x4 ;  /* 0x0000001b14147211 */ /* 0x000fc400078f20ff */
[----:B------:R-:W-:Y:S02]  /*1150*/  SHF.L.U32 R18, R18, 0x9, RZ ;  /* 0x0000000912127819 */ /* 0x000fe400000006ff */
[----:B------:R-:W-:Y:S02]  /*1160*/  LOP3.LUT R22, R20, 0xfffffff0, RZ, 0xc0, !PT ;  /* 0xfffffff014167812 */ /* 0x000fe400078ec0ff */
[----:B------:R-:W-:Y:S02]  /*1170*/  LOP3.LUT R18, R18, 0xffffe000, RZ, 0xc0, !PT ;  /* 0xffffe00012127812 */ /* 0x000fe400078ec0ff */
[----:B------:R-:W-:Y:S02]  /*1180*/  LOP3.LUT R20, R16, 0xc00, RZ, 0xfc, !PT ;  /* 0x00000c0010147812 */ /* 0x000fe400078efcff */
[----:B--2---:R-:W-:Y:S02]  /*1190*/  LOP3.LUT R23, R0, R26, RZ, 0xfc, !PT ;  /* 0x0000001a00177212 */ /* 0x004fe400078efcff */
[----:B------:R-:W-:-:S02]  /*11a0*/  LOP3.LUT R21, R0, 0x10, R26, 0xfe, !PT ;  /* 0x0000001000157812 */ /* 0x000fc400078efe1a */
[----:B---3--:R-:W-:Y:S02]  /*11b0*/  LOP3.LUT R17, R0, 0x30, R26, 0xfe, !PT ;  /* 0x0000003000117812 */ /* 0x008fe400078efe1a */
[----:B-----5:R-:W-:Y:S02]  /*11c0*/  LOP3.LUT R19, R0, 0x20, R26, 0xfe, !PT ;  /* 0x0000002000137812 */ /* 0x020fe400078efe1a */
[----:B------:R-:W-:Y:S02]  /*11d0*/  IADD3 R0, R18, R27, -R22 ;  /* 0x0000001b12007210 */ /* 0x000fe40007ffe816 */
[----:B------:R-:W-:Y:S02]  /*11e0*/  SHF.R.U32.HI R20, RZ, 0x2, R20 ;  /* 0x00000002ff147819 */ /* 0x000fe40000011614 */
[----:B------:R-:W-:Y:S02]  /*11f0*/  ISETP.LT.AND P3, PT, R23, 0x200, !P0 ;  /* 0x000002001700780c */ /* 0x000fe40004761270 */
[----:B------:R-:W-:-:S02]  /*1200*/  ISETP.LT.AND P2, PT, R21, 0x200, !P0 ;  /* 0x000002001500780c */ /* 0x000fc40004741270 */
[----:B------:R-:W-:Y:S02]  /*1210*/  ISETP.LT.AND P1, PT, R19, 0x200, !P0 ;  /* 0x000002001300780c */ /* 0x000fe40004721270 */
[-C--:B------:R-:W-:Y:S02]  /*1220*/  LEA R23, R23, R0.reuse, 0x4 ;  /* 0x0000000017177211 */ /* 0x080fe400078e20ff */
[----:B------:R-:W-:Y:S02]  /*1230*/  ISETP.LT.AND P0, PT, R17, 0x200, !P0 ;  /* 0x000002001100780c */ /* 0x000fe40004701270 */
[----:B------:R-:W-:Y:S02]  /*1240*/  LOP3.LUT R20, R20, 0x3f0, RZ, 0xc0, !PT ;  /* 0x000003f014147812 */ /* 0x000fe400078ec0ff */
[----:B------:R-:W-:Y:S01]  /*1250*/  LEA R21, R21, R0, 0x4 ;  /* 0x0000000015157211 */ /* 0x000fe200078e20ff */
[----:B------:R-:W-:Y:S01]  /*1260*/  IMAD R25, R19, 0x10, R0 ;  /* 0x0000001013197824 */ /* 0x000fe200078e0200 */
[----:B------:R-:W-:Y:S01]  /*1270*/  IADD3 R27, R20, UR4, RZ ;  /* 0x00000004141b7c10 */ /* 0x000fe2000fffe0ff */
[----:B0-----:R-:W-:-:S04]  /*1280*/  IMAD.WIDE R18, R23, 0x4, R2 ;  /* 0x0000000417127825 */ /* 0x001fc800078e0202 */
[--C-:B------:R-:W-:Y:S01]  /*1290*/  IMAD.WIDE R20, R21, 0x4, R2.reuse ;  /* 0x0000000415147825 */ /* 0x100fe200078e0202 */
[----:B-1----:R0:W-:Y:S03]  /*12a0*/  @P3 STG.E.128 desc[UR6][R18.64], R4 ;  /* 0x0000000412003986 */ /* 0x0021e6000c101d06 */
[----:B------:R-:W-:Y:S01]  /*12b0*/  IMAD.WIDE R22, R25, 0x4, R2 ;  /* 0x0000000419167825 */ /* 0x000fe200078e0202 */
[----:B----4-:R0:W-:Y:S01]  /*12c0*/  @P2 STG.E.128 desc[UR6][R20.64], R8 ;  /* 0x0000000814002986 */ /* 0x0101e2000c101d06 */
[----:B------:R-:W-:-:S03]  /*12d0*/  LEA R27, R16, R27, 0x2 ;  /* 0x0000001b101b7211 */ /* 0x000fc600078e10ff */
[----:B------:R0:W-:Y:S02]  /*12e0*/  @P1 STG.E.128 desc[UR6][R22.64], R12 ;  /* 0x0000000c16001986 */ /* 0x0001e4000c101d06 */
[----:B0-----:R-:W-:Y:S05]  /*12f0*/  @!P0 EXIT ;  /* 0x000000000000894d */ /* 0x001fea0003800000 */
[----:B------:R-:W0:Y:S01]  /*1300*/  LDS.128 R24, [R27+0x3000] ;  /* 0x003000001b187984 */ /* 0x000e220000000c00 */
[----:B------:R-:W-:-:S05]  /*1310*/  LEA R17, R17, R0, 0x4 ;  /* 0x0000000011117211 */ /* 0x000fca00078e20ff */
[----:B------:R-:W-:-:S05]  /*1320*/  IMAD.WIDE R2, R17, 0x4, R2 ;  /* 0x0000000411027825 */ /* 0x000fca00078e0202 */
[----:B0-----:R-:W-:Y:S01]  /*1330*/  STG.E.128 desc[UR6][R2.64], R24 ;  /* 0x0000001802007986 */ /* 0x001fe2000c101d06 */
[----:B------:R-:W-:Y:S05]  /*1340*/  EXIT ;  /* 0x000000000000794d */ /* 0x000fea0003800000 */
.L_x_0:
[----:B------:R-:W-:-:S00]  /*1350*/  BRA `(.L_x_0) ;  /* 0xfffffffc00fc7947 */ /* 0x000fc0000383ffff */
[----:B------:R-:W-:-:S00]  /*1360*/  NOP ;  /* 0x0000000000007918 */ /* 0x000fc00000000000 */
        /* <DEDUP_REMOVED lines=9> */
.L_x_1:


//--------------------- .nv.global.init           --------------------------
	.section	.nv.global.init,"aw",@progbits
.nv.global.init:
	.type		_$_str,@object
	.size		_$_str,(_$_str_$_2 - _$_str)
_$_str:
        /*0000*/ 	.byte	0x5f, 0x5f, 0x43, 0x55, 0x44, 0x41, 0x5f, 0x46, 0x54, 0x5a, 0x00
	.type		_$_str_$_2,@object
	.size		_$_str_$_2,(.L_1 - _$_str_$_2)
_$_str_$_2:
        /*000b*/ 	.byte	0x5f, 0x5f, 0x43, 0x55, 0x44, 0x41, 0x5f, 0x50, 0x52, 0x45, 0x43, 0x5f, 0x53, 0x51, 0x52, 0x54
        /*001b*/ 	.byte	0x00
.L_1:


//--------------------- .nv.shared.triton_poi_fused__native_batch_norm_legit_no_training_add_leaky_relu_25 --------------------------
	.section	.nv.shared.triton_poi_fused__native_batch_norm_legit_no_training_add_leaky_relu_25,"aw",@nobits
	.sectionflags	@""
	.align	16
	.zero		1024


//--------------------- .nv.constant0.triton_poi_fused__native_batch_norm_legit_no_training_add_leaky_relu_25 --------------------------
	.section	.nv.constant0.triton_poi_fused__native_batch_norm_legit_no_training_add_leaky_relu_25,"a",@progbits
	.sectionflags	@""
	.align	4
.nv.constant0.triton_poi_fused__native_batch_norm_legit_no_training_add_leaky_relu_25:
	.zero		592
